	.headerflags	@"EF_CUDA_TEXMODE_UNIFIED EF_CUDA_64BIT_ADDRESS EF_CUDA_SM86 EF_CUDA_VIRTUAL_SM(EF_CUDA_SM86)"
	.elftype	@"ET_EXEC"


//--------------------- .nv.info                  --------------------------
	.section	.nv.info,"",@"SHT_CUDA_INFO"
	.align	4


	//----- nvinfo : EIATTR_REGCOUNT
	.align		4
        /*0000*/ 	.byte	0x04, 0x2f
        /*0002*/ 	.short	(.L_1 - .L_0)
	.align		4
.L_0:
        /*0004*/ 	.word	index@(triton_poi_fused_add_1)
        /*0008*/ 	.word	0x0000000b


	//----- nvinfo : EIATTR_MIN_STACK_SIZE
	.align		4
.L_1:
        /*000c*/ 	.byte	0x04, 0x12
        /*000e*/ 	.short	(.L_3 - .L_2)
	.align		4
.L_2:
        /*0010*/ 	.word	index@(triton_poi_fused_add_1)
        /*0014*/ 	.word	0x00000000


	//----- nvinfo : EIATTR_FRAME_SIZE
	.align		4
.L_3:
        /*0018*/ 	.byte	0x04, 0x11
        /*001a*/ 	.short	(.L_5 - .L_4)
	.align		4
.L_4:
        /*001c*/ 	.word	index@(triton_poi_fused_add_1)
        /*0020*/ 	.word	0x00000000


	//----- nvinfo : EIATTR_MIN_STACK_SIZE
	.align		4
.L_5:
        /*0024*/ 	.byte	0x04, 0x12
        /*0026*/ 	.short	(.L_7 - .L_6)
	.align		4
.L_6:
        /*0028*/ 	.word	index@(triton_poi_fused_add_1)
        /*002c*/ 	.word	0x00000000
.L_7:


//--------------------- .nv.info.triton_poi_fused_add_1 --------------------------
	.section	.nv.info.triton_poi_fused_add_1,"",@"SHT_CUDA_INFO"
	.sectionflags	@""
	.align	4


	//----- nvinfo : EIATTR_CUDA_API_VERSION
	.align		4
        /*0000*/ 	.byte	0x04, 0x37
        /*0002*/ 	.short	(.L_9 - .L_8)
.L_8:
        /*0004*/ 	.word	0x0000007c


	//----- nvinfo : EIATTR_SW2861232_WAR
	.align		4
.L_9:
        /*0008*/ 	.byte	0x01, 0x35
	.zero		2


	//----- nvinfo : EIATTR_PARAM_CBANK
	.align		4
        /*000c*/ 	.byte	0x04, 0x0a
        /*000e*/ 	.short	(.L_11 - .L_10)
	.align		4
.L_10:
        /*0010*/ 	.word	index@(.nv.constant0.triton_poi_fused_add_1)
        /*0014*/ 	.short	0x0160
        /*0016*/ 	.short	0x0028


	//----- nvinfo : EIATTR_CBANK_PARAM_SIZE
	.align		4
.L_11:
        /*0018*/ 	.byte	0x03, 0x19
        /*001a*/ 	.short	0x0028


	//----- nvinfo : EIATTR_KPARAM_INFO
	.align		4
        /*001c*/ 	.byte	0x04, 0x17
        /*001e*/ 	.short	(.L_13 - .L_12)
.L_12:
        /*0020*/ 	.word	0x00000000
        /*0024*/ 	.short	0x0004
        /*0026*/ 	.short	0x0020
        /*0028*/ 	.byte	0x00, 0xf4, 0x21, 0x00


	//----- nvinfo : EIATTR_KPARAM_INFO
	.align		4
.L_13:
        /*002c*/ 	.byte	0x04, 0x17
        /*002e*/ 	.short	(.L_15 - .L_14)
.L_14:
        /*0030*/ 	.word	0x00000000
        /*0034*/ 	.short	0x0003
        /*0036*/ 	.short	0x0018
        /*0038*/ 	.byte	0x00, 0xf0, 0x11, 0x00


	//----- nvinfo : EIATTR_KPARAM_INFO
	.align		4
.L_15:
        /*003c*/ 	.byte	0x04, 0x17
        /*003e*/ 	.short	(.L_17 - .L_16)
.L_16:
        /*0040*/ 	.word	0x00000000
        /*0044*/ 	.short	0x0002
        /*0046*/ 	.short	0x0010
        /*0048*/ 	.byte	0x00, 0xf4, 0x21, 0x00


	//----- nvinfo : EIATTR_KPARAM_INFO
	.align		4
.L_17:
        /*004c*/ 	.byte	0x04, 0x17
        /*004e*/ 	.short	(.L_19 - .L_18)
.L_18:
        /*0050*/ 	.word	0x00000000
        /*0054*/ 	.short	0x0001
        /*0056*/ 	.short	0x0008
        /*0058*/ 	.byte	0x00, 0xf4, 0x21, 0x00


	//----- nvinfo : EIATTR_KPARAM_INFO
	.align		4
.L_19:
        /*005c*/ 	.byte	0x04, 0x17
        /*005e*/ 	.short	(.L_21 - .L_20)
.L_20:
        /*0060*/ 	.word	0x00000000
        /*0064*/ 	.short	0x0000
        /*0066*/ 	.short	0x0000
        /*0068*/ 	.byte	0x00, 0xf4, 0x21, 0x00


	//----- nvinfo : EIATTR_MAXREG_COUNT
	.align		4
.L_21:
        /*006c*/ 	.byte	0x03, 0x1b
        /*006e*/ 	.short	0x00ff


	//----- nvinfo : EIATTR_EXIT_INSTR_OFFSETS
	.align		4
        /*0070*/ 	.byte	0x04, 0x1c
        /*0072*/ 	.short	(.L_23 - .L_22)


	//   ....[0]....
.L_22:
        /*0074*/ 	.word	0x00000170


	//   ....[1]....
        /*0078*/ 	.word	0x000001c0


	//----- nvinfo : EIATTR_REQNTID
	.align		4
.L_23:
        /*007c*/ 	.byte	0x04, 0x10
        /*007e*/ 	.short	(.L_25 - .L_24)
.L_24:
        /*0080*/ 	.word	0x00000080
        /*0084*/ 	.word	0x00000001
        /*0088*/ 	.word	0x00000001
.L_25:


//--------------------- .nv.callgraph             --------------------------
	.section	.nv.callgraph,"",@"SHT_CUDA_CALLGRAPH"
	.align	4
	.sectionentsize	8
	.align		4
        /*0000*/ 	.word	0x00000000
	.align		4
        /*0004*/ 	.word	0xffffffff
	.align		4
        /*0008*/ 	.word	0x00000000
	.align		4
        /*000c*/ 	.word	0xfffffffe
	.align		4
        /*0010*/ 	.word	0x00000000
	.align		4
        /*0014*/ 	.word	0xfffffffd
	.align		4
        /*0018*/ 	.word	0x00000000
	.align		4
        /*001c*/ 	.word	0xfffffffc


//--------------------- .nv.rel.action            --------------------------
	.section	.nv.rel.action,"",@"SHT_CUDA_RELOCINFO"
	.align	8
	.sectionentsize	8
        /*0000*/ 	.byte	0x73, 0x00, 0x00, 0x00, 0x00, 0x00, 0x00, 0x00, 0x00, 0x00, 0x00, 0x11, 0x25, 0x00, 0x05, 0x36


//--------------------- .nv.constant0.triton_poi_fused_add_1 --------------------------
	.section	.nv.constant0.triton_poi_fused_add_1,"a",@progbits
	.sectionflags	@""
	.align	4
.nv.constant0.triton_poi_fused_add_1:
	.zero		392


//--------------------- .text.triton_poi_fused_add_1 --------------------------
	.section	.text.triton_poi_fused_add_1,"ax",@progbits
	.sectioninfo	@"SHI_REGISTERS=11"
	.align	128
        .global         triton_poi_fused_add_1
        .type           triton_poi_fused_add_1,@function
        .size           triton_poi_fused_add_1,(.L_x_1 - triton_poi_fused_add_1)
        .other          triton_poi_fused_add_1,@"STO_CUDA_ENTRY STV_DEFAULT"
triton_poi_fused_add_1:
.text.triton_poi_fused_add_1:
[----:B------:R-:W-:Y:S02]  /*0000*/  MOV R1, c[0x0][0x28] ;  /* 0x00000a0000017a02 */ /* 0x000fe40000000f00 */
[----:B------:R-:W0:Y:S01]  /*0010*/  S2R R0, SR_TID.X ;  /* 0x0000000000007919 */ /* 0x000e220000002100 */
[----:B------:R-:W-:Y:S01]  /*0020*/  MOV R8, 0x2 ;  /* 0x0000000200087802 */ /* 0x000fe20000000f00 */
[----:B------:R-:W-:Y:S01]  /*0030*/  IMAD.MOV.U32 R5, RZ, RZ, 0x4 ;  /* 0x00000004ff057424 */ /* 0x000fe200078e00ff */
[----:B------:R-:W-:Y:S01]  /*0040*/  PRMT R6, RZ, 0x7610, R6 ;  /* 0x00007610ff067816 */ /* 0x000fe20000000006 */
[----:B------:R-:W1:Y:S01]  /*0050*/  S2R R3, SR_CTAID.X ;  /* 0x0000000000037919 */ /* 0x000e620000002500 */
[----:B------:R-:W-:Y:S01]  /*0060*/  ULDC.64 UR4, c[0x0][0x118] ;  /* 0x0000460000047ab9 */ /* 0x000fe20000000a00 */
[----:B------:R-:W-:Y:S02]  /*0070*/  MOV R7, RZ ;  /* 0x000000ff00077202 */ /* 0x000fe40000000f00 */
[----:B0-----:R-:W-:-:S04]  /*0080*/  LOP3.LUT R0, R0, 0x7f, RZ, 0xc0, !PT ;  /* 0x0000007f00007812 */ /* 0x001fc800078ec0ff */
[----:B-1----:R-:W-:-:S04]  /*0090*/  LEA R0, R3, R0, 0x7 ;  /* 0x0000000003007211 */ /* 0x002fc800078e38ff */
[C---:B------:R-:W-:Y:S01]  /*00a0*/  ISETP.GE.AND P0, PT, R0.reuse, 0x900, PT ;  /* 0x000009000000780c */ /* 0x040fe20003f06270 */
[----:B------:R-:W-:-:S05]  /*00b0*/  IMAD.HI R2, R0, 0x38e38e39, RZ ;  /* 0x38e38e3900027827 */ /* 0x000fca00078e02ff */
[----:B------:R-:W-:-:S04]  /*00c0*/  SHF.R.U32.HI R3, RZ, 0x1f, R2 ;  /* 0x0000001fff037819 */ /* 0x000fc80000011602 */
[----:B------:R-:W-:-:S05]  /*00d0*/  LEA.HI.SX32 R3, R2, R3, 0x18 ;  /* 0x0000000302037211 */ /* 0x000fca00078fc2ff */
[----:B------:R-:W-:-:S05]  /*00e0*/  IMAD R2, R3, -0x480, R0 ;  /* 0xfffffb8003027824 */ /* 0x000fca00078e0200 */
[----:B------:R-:W-:-:S05]  /*00f0*/  IADD3 R4, R2, 0x480, RZ ;  /* 0x0000048002047810 */ /* 0x000fca0007ffe0ff */
[----:B------:R-:W-:Y:S02]  /*0100*/  IMAD R3, R3, 0x900, R4 ;  /* 0x0000090003037824 */ /* 0x000fe400078e0204 */
[----:B------:R-:W-:-:S04]  /*0110*/  IMAD.WIDE.U32 R4, R4, R5, c[0x0][0x168] ;  /* 0x00005a0004047625 */ /* 0x000fc800078e0005 */
[----:B------:R-:W-:Y:S01]  /*0120*/  IMAD.WIDE R2, R3, R8, c[0x0][0x160] ;  /* 0x0000580003027625 */ /* 0x000fe200078e0208 */
[----:B------:R-:W2:Y:S04]  /*0130*/  @!P0 LDG.E.EL R7, [R4.64] ;  /* 0x0000000404078981 */ /* 0x000ea8000c2e1900 */
[----:B------:R-:W3:Y:S02]  /*0140*/  @!P0 LDG.E.U16 R6, [R2.64] ;  /* 0x0000000402068981 */ /* 0x000ee4000c1e1500 */
[----:B---3--:R-:W-:-:S04]  /*0150*/  IMAD.U32 R6, R6, 0x10000, RZ ;  /* 0x0001000006067824 */ /* 0x008fc800078e00ff */
[----:B--2---:R-:W-:Y:S01]  /*0160*/  FADD R7, R6, R7 ;  /* 0x0000000706077221 */ /* 0x004fe20000000000 */
[----:B------:R-:W-:Y:S06]  /*0170*/  @P0 EXIT ;  /* 0x000000000000094d */ /* 0x000fec0003800000 */
[----:B------:R-:W-:Y:S01]  /*0180*/  FADD R7, R7, 1 ;  /* 0x3f80000007077421 */ /* 0x000fe20000000000 */
[----:B------:R-:W-:-:S04]  /*0190*/  IMAD.WIDE R2, R0, R8, c[0x0][0x170] ;  /* 0x00005c0000027625 */ /* 0x000fc800078e0208 */
[----:B------:R-:W-:-:S05]  /*01a0*/  F2FP.BF16.PACK_AB R7, RZ, R7 ;  /* 0x00000007ff07723e */ /* 0x000fca00000010ff */
[----:B------:R-:W-:Y:S01]  /*01b0*/  STG.E.U16 [R2.64], R7 ;  /* 0x0000000702007986 */ /* 0x000fe2000c101504 */
[----:B------:R-:W-:Y:S05]  /*01c0*/  EXIT ;  /* 0x000000000000794d */ /* 0x000fea0003800000 */
.L_x_0:
[----:B------:R-:W-:-:S00]  /*01d0*/  BRA `(.L_x_0) ;  /* 0xfffffff000007947 */ /* 0x000fc0000383ffff */
[----:B------:R-:W-:-:S00]  /*01e0*/  NOP ;  /* 0x0000000000007918 */ /* 0x000fc00000000000 */
        /* <DEDUP_REMOVED lines=9> */
.L_x_1:
